//
// Generated by NVIDIA NVVM Compiler
//
// Compiler Build ID: CL-36424714
// Cuda compilation tools, release 13.0, V13.0.88
// Based on NVVM 20.0.0
//

.version 9.0
.target sm_100
.address_size 64

	// .globl	_Z11groupKernelPfjS_jPj

.visible .entry _Z11groupKernelPfjS_jPj(
	.param .u64 .ptr .align 1 _Z11groupKernelPfjS_jPj_param_0,
	.param .u32 _Z11groupKernelPfjS_jPj_param_1,
	.param .u64 .ptr .align 1 _Z11groupKernelPfjS_jPj_param_2,
	.param .u32 _Z11groupKernelPfjS_jPj_param_3,
	.param .u64 .ptr .align 1 _Z11groupKernelPfjS_jPj_param_4
)
{
	.reg .pred 	%p<40>;
	.reg .b32 	%r<111>;
	.reg .b32 	%f<92>;
	.reg .b64 	%rd<24>;

	ld.param.u64 	%rd8, [_Z11groupKernelPfjS_jPj_param_0];
	ld.param.u32 	%r34, [_Z11groupKernelPfjS_jPj_param_1];
	ld.param.u64 	%rd10, [_Z11groupKernelPfjS_jPj_param_2];
	ld.param.u32 	%r33, [_Z11groupKernelPfjS_jPj_param_3];
	ld.param.u64 	%rd9, [_Z11groupKernelPfjS_jPj_param_4];
	cvta.to.global.u64 	%rd1, %rd10;
	mov.u32 	%r35, %ctaid.x;
	mov.u32 	%r36, %ntid.x;
	mov.u32 	%r37, %tid.x;
	mad.lo.s32 	%r1, %r35, %r36, %r37;
	setp.ge.u32 	%p1, %r1, %r34;
	@%p1 bra 	$L__BB0_16;
	cvta.to.global.u64 	%rd11, %rd8;
	mul.wide.s32 	%rd12, %r1, 4;
	add.s64 	%rd13, %rd11, %rd12;
	ld.global.f32 	%f1, [%rd13];
	ld.global.f32 	%f3, [%rd1];
	sub.f32 	%f4, %f1, %f3;
	abs.f32 	%f2, %f4;
	setp.lt.u32 	%p2, %r33, 2;
	mov.b32 	%r110, 0;
	@%p2 bra 	$L__BB0_15;
	add.s32 	%r2, %r33, -1;
	add.s32 	%r42, %r33, -2;
	and.b32  	%r3, %r2, 15;
	setp.lt.u32 	%p3, %r42, 15;
	mov.b32 	%r110, 0;
	mov.b32 	%r102, 1;
	@%p3 bra 	$L__BB0_6;
	and.b32  	%r4, %r2, -16;
	add.s64 	%rd22, %rd1, 32;
	mov.b32 	%r96, 0;
	mov.u32 	%r110, %r96;
$L__BB0_4:
	.pragma "nounroll";
	add.s32 	%r44, %r96, 1;
	ld.global.f32 	%f5, [%rd22+-28];
	sub.f32 	%f6, %f1, %f5;
	abs.f32 	%f7, %f6;
	setp.lt.f32 	%p4, %f7, %f2;
	selp.b32 	%r45, %r44, %r110, %p4;
	ld.global.f32 	%f8, [%rd22+-24];
	sub.f32 	%f9, %f1, %f8;
	abs.f32 	%f10, %f9;
	setp.lt.f32 	%p5, %f10, %f2;
	add.s32 	%r46, %r96, 2;
	selp.b32 	%r47, %r46, %r45, %p5;
	ld.global.f32 	%f11, [%rd22+-20];
	sub.f32 	%f12, %f1, %f11;
	abs.f32 	%f13, %f12;
	setp.lt.f32 	%p6, %f13, %f2;
	add.s32 	%r48, %r96, 3;
	selp.b32 	%r49, %r48, %r47, %p6;
	ld.global.f32 	%f14, [%rd22+-16];
	sub.f32 	%f15, %f1, %f14;
	abs.f32 	%f16, %f15;
	setp.lt.f32 	%p7, %f16, %f2;
	add.s32 	%r50, %r96, 4;
	selp.b32 	%r51, %r50, %r49, %p7;
	ld.global.f32 	%f17, [%rd22+-12];
	sub.f32 	%f18, %f1, %f17;
	abs.f32 	%f19, %f18;
	setp.lt.f32 	%p8, %f19, %f2;
	add.s32 	%r52, %r96, 5;
	selp.b32 	%r53, %r52, %r51, %p8;
	ld.global.f32 	%f20, [%rd22+-8];
	sub.f32 	%f21, %f1, %f20;
	abs.f32 	%f22, %f21;
	setp.lt.f32 	%p9, %f22, %f2;
	add.s32 	%r54, %r96, 6;
	selp.b32 	%r55, %r54, %r53, %p9;
	ld.global.f32 	%f23, [%rd22+-4];
	sub.f32 	%f24, %f1, %f23;
	abs.f32 	%f25, %f24;
	setp.lt.f32 	%p10, %f25, %f2;
	add.s32 	%r56, %r96, 7;
	selp.b32 	%r57, %r56, %r55, %p10;
	ld.global.f32 	%f26, [%rd22];
	sub.f32 	%f27, %f1, %f26;
	abs.f32 	%f28, %f27;
	setp.lt.f32 	%p11, %f28, %f2;
	add.s32 	%r58, %r96, 8;
	selp.b32 	%r59, %r58, %r57, %p11;
	ld.global.f32 	%f29, [%rd22+4];
	sub.f32 	%f30, %f1, %f29;
	abs.f32 	%f31, %f30;
	setp.lt.f32 	%p12, %f31, %f2;
	add.s32 	%r60, %r96, 9;
	selp.b32 	%r61, %r60, %r59, %p12;
	ld.global.f32 	%f32, [%rd22+8];
	sub.f32 	%f33, %f1, %f32;
	abs.f32 	%f34, %f33;
	setp.lt.f32 	%p13, %f34, %f2;
	add.s32 	%r62, %r96, 10;
	selp.b32 	%r63, %r62, %r61, %p13;
	ld.global.f32 	%f35, [%rd22+12];
	sub.f32 	%f36, %f1, %f35;
	abs.f32 	%f37, %f36;
	setp.lt.f32 	%p14, %f37, %f2;
	add.s32 	%r64, %r96, 11;
	selp.b32 	%r65, %r64, %r63, %p14;
	ld.global.f32 	%f38, [%rd22+16];
	sub.f32 	%f39, %f1, %f38;
	abs.f32 	%f40, %f39;
	setp.lt.f32 	%p15, %f40, %f2;
	add.s32 	%r66, %r96, 12;
	selp.b32 	%r67, %r66, %r65, %p15;
	ld.global.f32 	%f41, [%rd22+20];
	sub.f32 	%f42, %f1, %f41;
	abs.f32 	%f43, %f42;
	setp.lt.f32 	%p16, %f43, %f2;
	add.s32 	%r68, %r96, 13;
	selp.b32 	%r69, %r68, %r67, %p16;
	ld.global.f32 	%f44, [%rd22+24];
	sub.f32 	%f45, %f1, %f44;
	abs.f32 	%f46, %f45;
	setp.lt.f32 	%p17, %f46, %f2;
	add.s32 	%r70, %r96, 14;
	selp.b32 	%r71, %r70, %r69, %p17;
	ld.global.f32 	%f47, [%rd22+28];
	sub.f32 	%f48, %f1, %f47;
	abs.f32 	%f49, %f48;
	setp.lt.f32 	%p18, %f49, %f2;
	add.s32 	%r72, %r96, 15;
	selp.b32 	%r73, %r72, %r71, %p18;
	ld.global.f32 	%f50, [%rd22+32];
	sub.f32 	%f51, %f1, %f50;
	abs.f32 	%f52, %f51;
	setp.lt.f32 	%p19, %f52, %f2;
	add.s32 	%r96, %r96, 16;
	selp.b32 	%r110, %r96, %r73, %p19;
	add.s64 	%rd22, %rd22, 64;
	setp.ne.s32 	%p20, %r96, %r4;
	@%p20 bra 	$L__BB0_4;
	add.s32 	%r102, %r96, 1;
$L__BB0_6:
	setp.eq.s32 	%p21, %r3, 0;
	@%p21 bra 	$L__BB0_15;
	and.b32  	%r13, %r2, 7;
	setp.lt.u32 	%p22, %r3, 8;
	@%p22 bra 	$L__BB0_9;
	mul.wide.u32 	%rd14, %r102, 4;
	add.s64 	%rd15, %rd1, %rd14;
	ld.global.f32 	%f53, [%rd15];
	sub.f32 	%f54, %f1, %f53;
	abs.f32 	%f55, %f54;
	setp.lt.f32 	%p23, %f55, %f2;
	selp.b32 	%r75, %r102, %r110, %p23;
	add.s32 	%r76, %r102, 1;
	ld.global.f32 	%f56, [%rd15+4];
	sub.f32 	%f57, %f1, %f56;
	abs.f32 	%f58, %f57;
	setp.lt.f32 	%p24, %f58, %f2;
	selp.b32 	%r77, %r76, %r75, %p24;
	add.s32 	%r78, %r102, 2;
	ld.global.f32 	%f59, [%rd15+8];
	sub.f32 	%f60, %f1, %f59;
	abs.f32 	%f61, %f60;
	setp.lt.f32 	%p25, %f61, %f2;
	selp.b32 	%r79, %r78, %r77, %p25;
	add.s32 	%r80, %r102, 3;
	ld.global.f32 	%f62, [%rd15+12];
	sub.f32 	%f63, %f1, %f62;
	abs.f32 	%f64, %f63;
	setp.lt.f32 	%p26, %f64, %f2;
	selp.b32 	%r81, %r80, %r79, %p26;
	add.s32 	%r82, %r102, 4;
	ld.global.f32 	%f65, [%rd15+16];
	sub.f32 	%f66, %f1, %f65;
	abs.f32 	%f67, %f66;
	setp.lt.f32 	%p27, %f67, %f2;
	selp.b32 	%r83, %r82, %r81, %p27;
	add.s32 	%r84, %r102, 5;
	ld.global.f32 	%f68, [%rd15+20];
	sub.f32 	%f69, %f1, %f68;
	abs.f32 	%f70, %f69;
	setp.lt.f32 	%p28, %f70, %f2;
	selp.b32 	%r85, %r84, %r83, %p28;
	add.s32 	%r86, %r102, 6;
	ld.global.f32 	%f71, [%rd15+24];
	sub.f32 	%f72, %f1, %f71;
	abs.f32 	%f73, %f72;
	setp.lt.f32 	%p29, %f73, %f2;
	selp.b32 	%r87, %r86, %r85, %p29;
	add.s32 	%r88, %r102, 7;
	ld.global.f32 	%f74, [%rd15+28];
	sub.f32 	%f75, %f1, %f74;
	abs.f32 	%f76, %f75;
	setp.lt.f32 	%p30, %f76, %f2;
	selp.b32 	%r110, %r88, %r87, %p30;
	add.s32 	%r102, %r102, 8;
$L__BB0_9:
	setp.eq.s32 	%p31, %r13, 0;
	@%p31 bra 	$L__BB0_15;
	and.b32  	%r19, %r2, 3;
	setp.lt.u32 	%p32, %r13, 4;
	@%p32 bra 	$L__BB0_12;
	mul.wide.u32 	%rd16, %r102, 4;
	add.s64 	%rd17, %rd1, %rd16;
	ld.global.f32 	%f77, [%rd17];
	sub.f32 	%f78, %f1, %f77;
	abs.f32 	%f79, %f78;
	setp.lt.f32 	%p33, %f79, %f2;
	selp.b32 	%r90, %r102, %r110, %p33;
	add.s32 	%r91, %r102, 1;
	ld.global.f32 	%f80, [%rd17+4];
	sub.f32 	%f81, %f1, %f80;
	abs.f32 	%f82, %f81;
	setp.lt.f32 	%p34, %f82, %f2;
	selp.b32 	%r92, %r91, %r90, %p34;
	add.s32 	%r93, %r102, 2;
	ld.global.f32 	%f83, [%rd17+8];
	sub.f32 	%f84, %f1, %f83;
	abs.f32 	%f85, %f84;
	setp.lt.f32 	%p35, %f85, %f2;
	selp.b32 	%r94, %r93, %r92, %p35;
	add.s32 	%r95, %r102, 3;
	ld.global.f32 	%f86, [%rd17+12];
	sub.f32 	%f87, %f1, %f86;
	abs.f32 	%f88, %f87;
	setp.lt.f32 	%p36, %f88, %f2;
	selp.b32 	%r110, %r95, %r94, %p36;
	add.s32 	%r102, %r102, 4;
$L__BB0_12:
	setp.eq.s32 	%p37, %r19, 0;
	@%p37 bra 	$L__BB0_15;
	mul.wide.u32 	%rd18, %r102, 4;
	add.s64 	%rd23, %rd1, %rd18;
	neg.s32 	%r107, %r19;
$L__BB0_14:
	.pragma "nounroll";
	ld.global.f32 	%f89, [%rd23];
	sub.f32 	%f90, %f1, %f89;
	abs.f32 	%f91, %f90;
	setp.lt.f32 	%p38, %f91, %f2;
	selp.b32 	%r110, %r102, %r110, %p38;
	add.s32 	%r102, %r102, 1;
	add.s64 	%rd23, %rd23, 4;
	add.s32 	%r107, %r107, 1;
	setp.ne.s32 	%p39, %r107, 0;
	@%p39 bra 	$L__BB0_14;
$L__BB0_15:
	cvta.to.global.u64 	%rd19, %rd9;
	add.s64 	%rd21, %rd19, %rd12;
	st.global.u32 	[%rd21], %r110;
$L__BB0_16:
	ret;

}
	// .globl	_Z11tableKernelPfjS_jPj
.visible .entry _Z11tableKernelPfjS_jPj(
	.param .u64 .ptr .align 1 _Z11tableKernelPfjS_jPj_param_0,
	.param .u32 _Z11tableKernelPfjS_jPj_param_1,
	.param .u64 .ptr .align 1 _Z11tableKernelPfjS_jPj_param_2,
	.param .u32 _Z11tableKernelPfjS_jPj_param_3,
	.param .u64 .ptr .align 1 _Z11tableKernelPfjS_jPj_param_4
)
{
	.reg .pred 	%p<4>;
	.reg .b32 	%r<11>;
	.reg .b32 	%f<3>;
	.reg .b64 	%rd<13>;

	ld.param.u64 	%rd1, [_Z11tableKernelPfjS_jPj_param_0];
	ld.param.u32 	%r5, [_Z11tableKernelPfjS_jPj_param_1];
	ld.param.u64 	%rd2, [_Z11tableKernelPfjS_jPj_param_2];
	ld.param.u32 	%r10, [_Z11tableKernelPfjS_jPj_param_3];
	ld.param.u64 	%rd3, [_Z11tableKernelPfjS_jPj_param_4];
	mov.u32 	%r6, %ctaid.x;
	mov.u32 	%r7, %ntid.x;
	mov.u32 	%r8, %tid.x;
	mad.lo.s32 	%r1, %r6, %r7, %r8;
	setp.ge.u32 	%p1, %r1, %r5;
	@%p1 bra 	$L__BB1_4;
	setp.lt.u32 	%p2, %r10, 2;
	@%p2 bra 	$L__BB1_3;
	add.s32 	%r9, %r10, -1;
	cvta.to.global.u64 	%rd4, %rd1;
	mul.wide.s32 	%rd5, %r1, 4;
	add.s64 	%rd6, %rd4, %rd5;
	ld.global.f32 	%f1, [%rd6];
	cvta.to.global.u64 	%rd7, %rd2;
	mul.wide.u32 	%rd8, %r9, 4;
	add.s64 	%rd9, %rd7, %rd8;
	ld.global.f32 	%f2, [%rd9];
	setp.gt.f32 	%p3, %f1, %f2;
	selp.b32 	%r10, %r9, 0, %p3;
$L__BB1_3:
	cvta.to.global.u64 	%rd10, %rd3;
	mul.wide.s32 	%rd11, %r1, 4;
	add.s64 	%rd12, %rd10, %rd11;
	st.global.u32 	[%rd12], %r10;
$L__BB1_4:
	ret;

}


// ===== COMPILED SASS (sm_100) =====

	.target	sm_100

	.elftype	@"ET_EXEC"


//--------------------- .note.nv.tkinfo           --------------------------
	.section	.note.nv.tkinfo,"",@"SHT_NOTE"
	.sectionflags	@"SHF_NOTE_NV_TKINFO"
	.tkinfo
        /*0018*/ 	.word	0x00000002
        /*0030*/ 	.string	""
        /*0030*/ 	.string	"ptxas"
        /*0030*/ 	.string	"Cuda compilation tools, release 13.0, V13.0.88"
        /*0030*/ 	.string	"Build cuda_13.0.r13.0/compiler.36424714_0"
        /*0030*/ 	.string	"-arch sm_100 -m 64 "



//--------------------- .note.nv.cuinfo           --------------------------
	.section	.note.nv.cuinfo,"",@"SHT_NOTE"
	.sectionflags	@"SHF_NOTE_NV_CUINFO"
        /*0018*/ 	.short	0x0002
        /*001a*/ 	.short	0x0064
        /*001c*/ 	.short	0x0082
	.zero		2


//--------------------- .nv.info                  --------------------------
	.section	.nv.info,"",@"SHT_CUDA_INFO"
	.align	4


	//----- nvinfo : EIATTR_REGCOUNT
	.align		4
        /*0000*/ 	.byte	0x04, 0x2f
        /*0002*/ 	.short	(.L_1 - .L_0)
	.align		4
.L_0:
        /*0004*/ 	.word	index@(_Z11groupKernelPfjS_jPj)
        /*0008*/ 	.word	0x0000001f


	//----- nvinfo : EIATTR_FRAME_SIZE
	.align		4
.L_1:
        /*000c*/ 	.byte	0x04, 0x11
        /*000e*/ 	.short	(.L_3 - .L_2)
	.align		4
.L_2:
        /*0010*/ 	.word	index@(_Z11groupKernelPfjS_jPj)
        /*0014*/ 	.word	0x00000000


	//----- nvinfo : EIATTR_REGCOUNT
	.align		4
.L_3:
        /*0018*/ 	.byte	0x04, 0x2f
        /*001a*/ 	.short	(.L_5 - .L_4)
	.align		4
.L_4:
        /*001c*/ 	.word	index@(_Z11tableKernelPfjS_jPj)
        /*0020*/ 	.word	0x0000000e


	//----- nvinfo : EIATTR_FRAME_SIZE
	.align		4
.L_5:
        /*0024*/ 	.byte	0x04, 0x11
        /*0026*/ 	.short	(.L_7 - .L_6)
	.align		4
.L_6:
        /*0028*/ 	.word	index@(_Z11tableKernelPfjS_jPj)
        /*002c*/ 	.word	0x00000000


	//----- nvinfo : EIATTR_MIN_STACK_SIZE
	.align		4
.L_7:
        /*0030*/ 	.byte	0x04, 0x12
        /*0032*/ 	.short	(.L_9 - .L_8)
	.align		4
.L_8:
        /*0034*/ 	.word	index@(_Z11tableKernelPfjS_jPj)
        /*0038*/ 	.word	0x00000000


	//----- nvinfo : EIATTR_MIN_STACK_SIZE
	.align		4
.L_9:
        /*003c*/ 	.byte	0x04, 0x12
        /*003e*/ 	.short	(.L_11 - .L_10)
	.align		4
.L_10:
        /*0040*/ 	.word	index@(_Z11groupKernelPfjS_jPj)
        /*0044*/ 	.word	0x00000000
.L_11:


//--------------------- .nv.compat                --------------------------
	.section	.nv.compat,"",@"SHT_CUDA_COMPAT_INFO"
	.align	4
        /*0000*/ 	.byte	0x02, 0x09, 0x00, 0x00, 0x02, 0x02, 0x01, 0x00, 0x02, 0x05, 0x05, 0x00, 0x03, 0x07, 0x01, 0x01
        /*0010*/ 	.byte	0x02, 0x03, 0x00, 0x00, 0x02, 0x06, 0x01, 0x00, 0x04, 0x0b, 0x08, 0x00, 0x09, 0x00, 0x00, 0x00
        /*0020*/ 	.byte	0x00, 0x00, 0x00, 0x00


//--------------------- .nv.info._Z11tableKernelPfjS_jPj --------------------------
	.section	.nv.info._Z11tableKernelPfjS_jPj,"",@"SHT_CUDA_INFO"
	.sectionflags	@""
	.align	4


	//----- nvinfo : EIATTR_CUDA_API_VERSION
	.align		4
        /*0000*/ 	.byte	0x04, 0x37
        /*0002*/ 	.short	(.L_13 - .L_12)
.L_12:
        /*0004*/ 	.word	0x00000082


	//----- nvinfo : EIATTR_KPARAM_INFO
	.align		4
.L_13:
        /*0008*/ 	.byte	0x04, 0x17
        /*000a*/ 	.short	(.L_15 - .L_14)
.L_14:
        /*000c*/ 	.word	0x00000000
        /*0010*/ 	.short	0x0004
        /*0012*/ 	.short	0x0020
        /*0014*/ 	.byte	0x00, 0xf5, 0x21, 0x00


	//----- nvinfo : EIATTR_KPARAM_INFO
	.align		4
.L_15:
        /*0018*/ 	.byte	0x04, 0x17
        /*001a*/ 	.short	(.L_17 - .L_16)
.L_16:
        /*001c*/ 	.word	0x00000000
        /*0020*/ 	.short	0x0003
        /*0022*/ 	.short	0x0018
        /*0024*/ 	.byte	0x00, 0xf0, 0x11, 0x00


	//----- nvinfo : EIATTR_KPARAM_INFO
	.align		4
.L_17:
        /*0028*/ 	.byte	0x04, 0x17
        /*002a*/ 	.short	(.L_19 - .L_18)
.L_18:
        /*002c*/ 	.word	0x00000000
        /*0030*/ 	.short	0x0002
        /*0032*/ 	.short	0x0010
        /*0034*/ 	.byte	0x00, 0xf5, 0x21, 0x00


	//----- nvinfo : EIATTR_KPARAM_INFO
	.align		4
.L_19:
        /*0038*/ 	.byte	0x04, 0x17
        /*003a*/ 	.short	(.L_21 - .L_20)
.L_20:
        /*003c*/ 	.word	0x00000000
        /*0040*/ 	.short	0x0001
        /*0042*/ 	.short	0x0008
        /*0044*/ 	.byte	0x00, 0xf0, 0x11, 0x00


	//----- nvinfo : EIATTR_KPARAM_INFO
	.align		4
.L_21:
        /*0048*/ 	.byte	0x04, 0x17
        /*004a*/ 	.short	(.L_23 - .L_22)
.L_22:
        /*004c*/ 	.word	0x00000000
        /*0050*/ 	.short	0x0000
        /*0052*/ 	.short	0x0000
        /*0054*/ 	.byte	0x00, 0xf5, 0x21, 0x00


	//----- nvinfo : EIATTR_SPARSE_MMA_MASK
	.align		4
.L_23:
        /*0058*/ 	.byte	0x03, 0x50
        /*005a*/ 	.short	0x0000


	//----- nvinfo : EIATTR_MAXREG_COUNT
	.align		4
        /*005c*/ 	.byte	0x03, 0x1b
        /*005e*/ 	.short	0x00ff


	//----- nvinfo : EIATTR_MERCURY_ISA_VERSION
	.align		4
        /*0060*/ 	.byte	0x03, 0x5f
        /*0062*/ 	.short	0x0101


	//----- nvinfo : EIATTR_VRC_CTA_INIT_COUNT
	.align		4
        /*0064*/ 	.byte	0x02, 0x4a
	.zero		1
	.zero		1


	//----- nvinfo : EIATTR_EXIT_INSTR_OFFSETS
	.align		4
        /*0068*/ 	.byte	0x04, 0x1c
        /*006a*/ 	.short	(.L_25 - .L_24)


	//   ....[0]....
.L_24:
        /*006c*/ 	.word	0x00000070


	//   ....[1]....
        /*0070*/ 	.word	0x000001a0


	//----- nvinfo : EIATTR_CBANK_PARAM_SIZE
	.align		4
.L_25:
        /*0074*/ 	.byte	0x03, 0x19
        /*0076*/ 	.short	0x0028


	//----- nvinfo : EIATTR_PARAM_CBANK
	.align		4
        /*0078*/ 	.byte	0x04, 0x0a
        /*007a*/ 	.short	(.L_27 - .L_26)
	.align		4
.L_26:
        /*007c*/ 	.word	index@(.nv.constant0._Z11tableKernelPfjS_jPj)
        /*0080*/ 	.short	0x0380
        /*0082*/ 	.short	0x0028


	//----- nvinfo : EIATTR_SW_WAR
	.align		4
.L_27:
        /*0084*/ 	.byte	0x04, 0x36
        /*0086*/ 	.short	(.L_29 - .L_28)
.L_28:
        /*0088*/ 	.word	0x00000008
.L_29:


//--------------------- .nv.info._Z11groupKernelPfjS_jPj --------------------------
	.section	.nv.info._Z11groupKernelPfjS_jPj,"",@"SHT_CUDA_INFO"
	.sectionflags	@""
	.align	4


	//----- nvinfo : EIATTR_CUDA_API_VERSION
	.align		4
        /*0000*/ 	.byte	0x04, 0x37
        /*0002*/ 	.short	(.L_31 - .L_30)
.L_30:
        /*0004*/ 	.word	0x00000082


	//----- nvinfo : EIATTR_KPARAM_INFO
	.align		4
.L_31:
        /*0008*/ 	.byte	0x04, 0x17
        /*000a*/ 	.short	(.L_33 - .L_32)
.L_32:
        /*000c*/ 	.word	0x00000000
        /*0010*/ 	.short	0x0004
        /*0012*/ 	.short	0x0020
        /*0014*/ 	.byte	0x00, 0xf5, 0x21, 0x00


	//----- nvinfo : EIATTR_KPARAM_INFO
	.align		4
.L_33:
        /*0018*/ 	.byte	0x04, 0x17
        /*001a*/ 	.short	(.L_35 - .L_34)
.L_34:
        /*001c*/ 	.word	0x00000000
        /*0020*/ 	.short	0x0003
        /*0022*/ 	.short	0x0018
        /*0024*/ 	.byte	0x00, 0xf0, 0x11, 0x00


	//----- nvinfo : EIATTR_KPARAM_INFO
	.align		4
.L_35:
        /*0028*/ 	.byte	0x04, 0x17
        /*002a*/ 	.short	(.L_37 - .L_36)
.L_36:
        /*002c*/ 	.word	0x00000000
        /*0030*/ 	.short	0x0002
        /*0032*/ 	.short	0x0010
        /*0034*/ 	.byte	0x00, 0xf5, 0x21, 0x00


	//----- nvinfo : EIATTR_KPARAM_INFO
	.align		4
.L_37:
        /*0038*/ 	.byte	0x04, 0x17
        /*003a*/ 	.short	(.L_39 - .L_38)
.L_38:
        /*003c*/ 	.word	0x00000000
        /*0040*/ 	.short	0x0001
        /*0042*/ 	.short	0x0008
        /*0044*/ 	.byte	0x00, 0xf0, 0x11, 0x00


	//----- nvinfo : EIATTR_KPARAM_INFO
	.align		4
.L_39:
        /*0048*/ 	.byte	0x04, 0x17
        /*004a*/ 	.short	(.L_41 - .L_40)
.L_40:
        /*004c*/ 	.word	0x00000000
        /*0050*/ 	.short	0x0000
        /*0052*/ 	.short	0x0000
        /*0054*/ 	.byte	0x00, 0xf5, 0x21, 0x00


	//----- nvinfo : EIATTR_SPARSE_MMA_MASK
	.align		4
.L_41:
        /*0058*/ 	.byte	0x03, 0x50
        /*005a*/ 	.short	0x0000


	//----- nvinfo : EIATTR_MAXREG_COUNT
	.align		4
        /*005c*/ 	.byte	0x03, 0x1b
        /*005e*/ 	.short	0x00ff


	//----- nvinfo : EIATTR_MERCURY_ISA_VERSION
	.align		4
        /*0060*/ 	.byte	0x03, 0x5f
        /*0062*/ 	.short	0x0101


	//----- nvinfo : EIATTR_VRC_CTA_INIT_COUNT
	.align		4
        /*0064*/ 	.byte	0x02, 0x4a
	.zero		1
	.zero		1


	//----- nvinfo : EIATTR_EXIT_INSTR_OFFSETS
	.align		4
        /*0068*/ 	.byte	0x04, 0x1c
        /*006a*/ 	.short	(.L_43 - .L_42)


	//   ....[0]....
.L_42:
        /*006c*/ 	.word	0x00000070


	//   ....[1]....
        /*0070*/ 	.word	0x00000bc0


	//----- nvinfo : EIATTR_CBANK_PARAM_SIZE
	.align		4
.L_43:
        /*0074*/ 	.byte	0x03, 0x19
        /*0076*/ 	.short	0x0028


	//----- nvinfo : EIATTR_PARAM_CBANK
	.align		4
        /*0078*/ 	.byte	0x04, 0x0a
        /*007a*/ 	.short	(.L_45 - .L_44)
	.align		4
.L_44:
        /*007c*/ 	.word	index@(.nv.constant0._Z11groupKernelPfjS_jPj)
        /*0080*/ 	.short	0x0380
        /*0082*/ 	.short	0x0028


	//----- nvinfo : EIATTR_SW_WAR
	.align		4
.L_45:
        /*0084*/ 	.byte	0x04, 0x36
        /*0086*/ 	.short	(.L_47 - .L_46)
.L_46:
        /*0088*/ 	.word	0x00000008
.L_47:


//--------------------- .nv.callgraph             --------------------------
	.section	.nv.callgraph,"",@"SHT_CUDA_CALLGRAPH"
	.align	4
	.sectionentsize	8
	.align		4
        /*0000*/ 	.word	0x00000000
	.align		4
        /*0004*/ 	.word	0xffffffff
	.align		4
        /*0008*/ 	.word	0x00000000
	.align		4
        /*000c*/ 	.word	0xfffffffe
	.align		4
        /*0010*/ 	.word	0x00000000
	.align		4
        /*0014*/ 	.word	0xfffffffd
	.align		4
        /*0018*/ 	.word	0x00000000
	.align		4
        /*001c*/ 	.word	0xfffffffc


//--------------------- .text._Z11tableKernelPfjS_jPj --------------------------
	.section	.text._Z11tableKernelPfjS_jPj,"ax",@progbits
	.align	128
        .global         _Z11tableKernelPfjS_jPj
        .type           _Z11tableKernelPfjS_jPj,@function
        .size           _Z11tableKernelPfjS_jPj,(.L_x_9 - _Z11tableKernelPfjS_jPj)
        .other          _Z11tableKernelPfjS_jPj,@"STO_CUDA_ENTRY STV_DEFAULT"
_Z11tableKernelPfjS_jPj:
.text._Z11tableKernelPfjS_jPj:
[----:B------:R-:W-:Y:S01]  /*0000*/  LDC R1, c[0x0][0x37c] ;  /* 0x0000df00ff017b82 */ /* 0x000fe20000000800 */
[----:B------:R-:W0:Y:S07]  /*0010*/  S2R R0, SR_TID.X ;  /* 0x0000000000007919 */ /* 0x000e2e0000002100 */
[----:B------:R-:W0:Y:S01]  /*0020*/  S2UR UR4, SR_CTAID.X ;  /* 0x00000000000479c3 */ /* 0x000e220000002500 */
[----:B------:R-:W1:Y:S07]  /*0030*/  LDCU UR5, c[0x0][0x388] ;  /* 0x00007100ff0577ac */ /* 0x000e6e0008000800 */
[----:B------:R-:W0:Y:S02]  /*0040*/  LDC R9, c[0x0][0x360] ;  /* 0x0000d800ff097b82 */ /* 0x000e240000000800 */
[----:B0-----:R-:W-:-:S05]  /*0050*/  IMAD R9, R9, UR4, R0 ;  /* 0x0000000409097c24 */ /* 0x001fca000f8e0200 */
[----:B-1----:R-:W-:-:S13]  /*0060*/  ISETP.GE.U32.AND P0, PT, R9, UR5, PT ;  /* 0x0000000509007c0c */ /* 0x002fda000bf06070 */
[----:B------:R-:W-:Y:S05]  /*0070*/  @P0 EXIT ;  /* 0x000000000000094d */ /* 0x000fea0003800000 */
[----:B------:R-:W0:Y:S01]  /*0080*/  LDC R0, c[0x0][0x398] ;  /* 0x0000e600ff007b82 */ /* 0x000e220000000800 */
[----:B------:R-:W1:Y:S01]  /*0090*/  LDCU UR6, c[0x0][0x398] ;  /* 0x00007300ff0677ac */ /* 0x000e620008000800 */
[----:B------:R-:W2:Y:S06]  /*00a0*/  LDCU.64 UR4, c[0x0][0x358] ;  /* 0x00006b00ff0477ac */ /* 0x000eac0008000a00 */
[----:B------:R-:W3:Y:S01]  /*00b0*/  LDC.64 R6, c[0x0][0x3a0] ;  /* 0x0000e800ff067b82 */ /* 0x000ee20000000a00 */
[----:B-1----:R-:W-:Y:S02]  /*00c0*/  MOV R11, UR6 ;  /* 0x00000006000b7c02 */ /* 0x002fe40008000f00 */
[----:B0-----:R-:W-:Y:S01]  /*00d0*/  ISETP.GE.U32.AND P0, PT, R0, 0x2, PT ;  /* 0x000000020000780c */ /* 0x001fe20003f06070 */
[----:B---3--:R-:W-:-:S12]  /*00e0*/  IMAD.WIDE R6, R9, 0x4, R6 ;  /* 0x0000000409067825 */ /* 0x008fd800078e0206 */
[----:B--2---:R-:W-:Y:S05]  /*00f0*/  @!P0 BRA `(.L_x_0) ;  /* 0x0000000000248947 */ /* 0x004fea0003800000 */
[----:B------:R-:W0:Y:S01]  /*0100*/  LDC.64 R2, c[0x0][0x380] ;  /* 0x0000e000ff027b82 */ /* 0x000e220000000a00 */
[----:B------:R-:W-:-:S07]  /*0110*/  IADD3 R11, PT, PT, R0, -0x1, RZ ;  /* 0xffffffff000b7810 */ /* 0x000fce0007ffe0ff */
[----:B------:R-:W1:Y:S01]  /*0120*/  LDC.64 R4, c[0x0][0x390] ;  /* 0x0000e400ff047b82 */ /* 0x000e620000000a00 */
[----:B0-----:R-:W-:-:S06]  /*0130*/  IMAD.WIDE R2, R9, 0x4, R2 ;  /* 0x0000000409027825 */ /* 0x001fcc00078e0202 */
[----:B------:R-:W2:Y:S01]  /*0140*/  LDG.E R2, desc[UR4][R2.64] ;  /* 0x0000000402027981 */ /* 0x000ea2000c1e1900 */
[----:B-1----:R-:W-:-:S06]  /*0150*/  IMAD.WIDE.U32 R4, R11, 0x4, R4 ;  /* 0x000000040b047825 */ /* 0x002fcc00078e0004 */
[----:B------:R-:W2:Y:S02]  /*0160*/  LDG.E R5, desc[UR4][R4.64] ;  /* 0x0000000404057981 */ /* 0x000ea4000c1e1900 */
[----:B--2---:R-:W-:-:S04]  /*0170*/  FSETP.GT.AND P0, PT, R2, R5, PT ;  /* 0x000000050200720b */ /* 0x004fc80003f04000 */
[----:B------:R-:W-:-:S09]  /*0180*/  SEL R11, R11, RZ, P0 ;  /* 0x000000ff0b0b7207 */ /* 0x000fd20000000000 */
.L_x_0:
[----:B------:R-:W-:Y:S01]  /*0190*/  STG.E desc[UR4][R6.64], R11 ;  /* 0x0000000b06007986 */ /* 0x000fe2000c101904 */
[----:B------:R-:W-:Y:S05]  /*01a0*/  EXIT ;  /* 0x000000000000794d */ /* 0x000fea0003800000 */
.L_x_1:
[----:B------:R-:W-:-:S00]  /*01b0*/  BRA `(.L_x_1) ;  /* 0xfffffffc00fc7947 */ /* 0x000fc0000383ffff */
[----:B------:R-:W-:-:S00]  /*01c0*/  NOP ;  /* 0x0000000000007918 */ /* 0x000fc00000000000 */
        /* <DEDUP_REMOVED lines=11> */
.L_x_9:


//--------------------- .text._Z11groupKernelPfjS_jPj --------------------------
	.section	.text._Z11groupKernelPfjS_jPj,"ax",@progbits
	.align	128
        .global         _Z11groupKernelPfjS_jPj
        .type           _Z11groupKernelPfjS_jPj,@function
        .size           _Z11groupKernelPfjS_jPj,(.L_x_10 - _Z11groupKernelPfjS_jPj)
        .other          _Z11groupKernelPfjS_jPj,@"STO_CUDA_ENTRY STV_DEFAULT"
_Z11groupKernelPfjS_jPj:
.text._Z11groupKernelPfjS_jPj:
        /* <DEDUP_REMOVED lines=8> */
[----:B------:R-:W0:Y:S01]  /*0080*/  LDCU UR5, c[0x0][0x398] ;  /* 0x00007300ff0577ac */ /* 0x000e220008000800 */
[----:B------:R-:W-:Y:S01]  /*0090*/  IMAD.MOV.U32 R4, RZ, RZ, RZ ;  /* 0x000000ffff047224 */ /* 0x000fe200078e00ff */
[----:B------:R-:W1:Y:S01]  /*00a0*/  LDCU.64 UR10, c[0x0][0x358] ;  /* 0x00006b00ff0a77ac */ /* 0x000e620008000a00 */
[----:B0-----:R-:W-:-:S09]  /*00b0*/  UISETP.GE.U32.AND UP0, UPT, UR5, 0x2, UPT ;  /* 0x000000020500788c */ /* 0x001fd2000bf06070 */
[----:B-1----:R-:W-:Y:S05]  /*00c0*/  BRA.U !UP0, `(.L_x_2) ;  /* 0x0000000908b07547 */ /* 0x002fea000b800000 */
[----:B------:R-:W0:Y:S08]  /*00d0*/  LDC.64 R2, c[0x0][0x380] ;  /* 0x0000e000ff027b82 */ /* 0x000e300000000a00 */
[----:B------:R-:W1:Y:S01]  /*00e0*/  LDC.64 R8, c[0x0][0x390] ;  /* 0x0000e400ff087b82 */ /* 0x000e620000000a00 */
[----:B0-----:R-:W-:-:S05]  /*00f0*/  IMAD.WIDE R2, R0, 0x4, R2 ;  /* 0x0000000400027825 */ /* 0x001fca00078e0202 */
[----:B------:R-:W2:Y:S04]  /*0100*/  LDG.E R5, desc[UR10][R2.64] ;  /* 0x0000000a02057981 */ /* 0x000ea8000c1e1900 */
[----:B-1----:R-:W2:Y:S01]  /*0110*/  LDG.E R6, desc[UR10][R8.64] ;  /* 0x0000000a08067981 */ /* 0x002ea2000c1e1900 */
[----:B------:R-:W-:Y:S02]  /*0120*/  UIADD3 UR4, UPT, UPT, UR5, -0x1, URZ ;  /* 0xffffffff05047890 */ /* 0x000fe4000fffe0ff */
[----:B------:R-:W-:-:S04]  /*0130*/  UIADD3 UR5, UPT, UPT, UR5, -0x2, URZ ;  /* 0xfffffffe05057890 */ /* 0x000fc8000fffe0ff */
[----:B------:R-:W-:Y:S01]  /*0140*/  UISETP.GE.U32.AND UP0, UPT, UR5, 0xf, UPT ;  /* 0x0000000f0500788c */ /* 0x000fe2000bf06070 */
[----:B------:R-:W-:Y:S02]  /*0150*/  HFMA2 R4, -RZ, RZ, 0, 0 ;  /* 0x00000000ff047431 */ /* 0x000fe400000001ff */
[----:B------:R-:W-:Y:S01]  /*0160*/  IMAD.MOV.U32 R7, RZ, RZ, 0x1 ;  /* 0x00000001ff077424 */ /* 0x000fe200078e00ff */
[----:B------:R-:W-:Y:S01]  /*0170*/  ULOP3.LUT UR8, UR4, 0xf, URZ, 0xc0, !UPT ;  /* 0x0000000f04087892 */ /* 0x000fe2000f8ec0ff */
[----:B--2---:R-:W-:-:S04]  /*0180*/  FADD R6, R5, -R6 ;  /* 0x8000000605067221 */ /* 0x004fc80000000000 */
[----:B------:R-:W-:Y:S07]  /*0190*/  BRA.U !UP0, `(.L_x_3) ;  /* 0x0000000508387547 */ /* 0x000fee000b800000 */
[----:B------:R-:W0:Y:S01]  /*01a0*/  LDCU.64 UR6, c[0x0][0x390] ;  /* 0x00007200ff0677ac */ /* 0x000e220008000a00 */
[----:B------:R-:W-:Y:S01]  /*01b0*/  MOV R7, RZ ;  /* 0x000000ff00077202 */ /* 0x000fe20000000f00 */
[----:B------:R-:W-:Y:S01]  /*01c0*/  IMAD.MOV.U32 R4, RZ, RZ, RZ ;  /* 0x000000ffff047224 */ /* 0x000fe200078e00ff */
[----:B0-----:R-:W-:-:S04]  /*01d0*/  UIADD3 UR5, UP0, UPT, UR6, 0x20, URZ ;  /* 0x0000002006057890 */ /* 0x001fc8000ff1e0ff */
[----:B------:R-:W-:Y:S02]  /*01e0*/  UIADD3.X UR6, UPT, UPT, URZ, UR7, URZ, UP0, !UPT ;  /* 0x00000007ff067290 */ /* 0x000fe400087fe4ff */
[----:B------:R-:W-:Y:S01]  /*01f0*/  MOV R2, UR5 ;  /* 0x0000000500027c02 */ /* 0x000fe20008000f00 */
[----:B------:R-:W-:-:S03]  /*0200*/  ULOP3.LUT UR7, UR4, 0xfffffff0, URZ, 0xc0, !UPT ;  /* 0xfffffff004077892 */ /* 0x000fc6000f8ec0ff */
[----:B------:R-:W-:-:S09]  /*0210*/  IMAD.U32 R3, RZ, RZ, UR6 ;  /* 0x00000006ff037e24 */ /* 0x000fd2000f8e00ff */
.L_x_4:
[----:B------:R-:W2:Y:S04]  /*0220*/  LDG.E R28, desc[UR10][R2.64+-0x1c] ;  /* 0xffffe40a021c7981 */ /* 0x000ea8000c1e1900 */
[----:B------:R-:W3:Y:S04]  /*0230*/  LDG.E R11, desc[UR10][R2.64+-0x18] ;  /* 0xffffe80a020b7981 */ /* 0x000ee8000c1e1900 */
[----:B------:R-:W4:Y:S04]  /*0240*/  LDG.E R13, desc[UR10][R2.64+-0x14] ;  /* 0xffffec0a020d7981 */ /* 0x000f28000c1e1900 */
[----:B------:R-:W5:Y:S04]  /*0250*/  LDG.E R15, desc[UR10][R2.64+-0x10] ;  /* 0xfffff00a020f7981 */ /* 0x000f68000c1e1900 */
        /* <DEDUP_REMOVED lines=11> */
[----:B------:R-:W5:Y:S01]  /*0310*/  LDG.E R8, desc[UR10][R2.64+0x20] ;  /* 0x0000200a02087981 */ /* 0x000f62000c1e1900 */
[C---:B--2---:R-:W-:Y:S01]  /*0320*/  FADD R9, R5.reuse, -R28 ;  /* 0x8000001c05097221 */ /* 0x044fe20000000000 */
[----:B---3--:R-:W-:-:S04]  /*0330*/  FADD R11, R5, -R11 ;  /* 0x8000000b050b7221 */ /* 0x008fc80000000000 */
[-C--:B------:R-:W-:Y:S01]  /*0340*/  FSETP.GEU.AND P0, PT, |R9|, |R6|.reuse, PT ;  /* 0x400000060900720b */ /* 0x080fe20003f0e200 */
[----:B----4-:R-:W-:Y:S01]  /*0350*/  FADD R13, R5, -R13 ;  /* 0x8000000d050d7221 */ /* 0x010fe20000000000 */
[----:B------:R-:W-:Y:S01]  /*0360*/  FSETP.GEU.AND P3, PT, |R11|, |R6|, PT ;  /* 0x400000060b00720b */ /* 0x000fe20003f6e200 */
[----:B-----5:R-:W-:-:S03]  /*0370*/  FADD R15, R5, -R15 ;  /* 0x8000000f050f7221 */ /* 0x020fc60000000000 */
[-C--:B------:R-:W-:Y:S01]  /*0380*/  FSETP.GEU.AND P2, PT, |R13|, |R6|.reuse, PT ;  /* 0x400000060d00720b */ /* 0x080fe20003f4e200 */
[----:B------:R-:W-:Y:S01]  /*0390*/  FADD R17, R5, -R17 ;  /* 0x8000001105117221 */ /* 0x000fe20000000000 */
[----:B------:R-:W-:-:S05]  /*03a0*/  FSETP.GEU.AND P1, PT, |R15|, |R6|, PT ;  /* 0x400000060f00720b */ /* 0x000fca0003f2e200 */
[----:B------:R-:W-:Y:S01]  /*03b0*/  @!P0 IADD3 R4, PT, PT, R7, 0x1, RZ ;  /* 0x0000000107048810 */ /* 0x000fe20007ffe0ff */
[----:B------:R-:W-:Y:S01]  /*03c0*/  FADD R19, R5, -R19 ;  /* 0x8000001305137221 */ /* 0x000fe20000000000 */
[-C--:B------:R-:W-:Y:S01]  /*03d0*/  FSETP.GEU.AND P0, PT, |R17|, |R6|.reuse, PT ;  /* 0x400000061100720b */ /* 0x080fe20003f0e200 */
[----:B------:R-:W-:Y:S02]  /*03e0*/  @!P3 VIADD R4, R7, 0x2 ;  /* 0x000000020704b836 */ /* 0x000fe40000000000 */
[----:B------:R-:W-:Y:S01]  /*03f0*/  FADD R9, R5, -R26 ;  /* 0x8000001a05097221 */ /* 0x000fe20000000000 */
[-C--:B------:R-:W-:Y:S02]  /*0400*/  FSETP.GEU.AND P3, PT, |R19|, |R6|.reuse, PT ;  /* 0x400000061300720b */ /* 0x080fe40003f6e200 */
[----:B------:R-:W-:Y:S01]  /*0410*/  @!P2 IADD3 R4, PT, PT, R7, 0x3, RZ ;  /* 0x000000030704a810 */ /* 0x000fe20007ffe0ff */
[----:B------:R-:W-:Y:S01]  /*0420*/  FADD R11, R5, -R24 ;  /* 0x80000018050b7221 */ /* 0x000fe20000000000 */
[----:B------:R-:W-:Y:S01]  /*0430*/  FSETP.GEU.AND P2, PT, |R9|, |R6|, PT ;  /* 0x400000060900720b */ /* 0x000fe20003f4e200 */
[----:B------:R-:W-:-:S02]  /*0440*/  @!P1 VIADD R4, R7, 0x4 ;  /* 0x0000000407049836 */ /* 0x000fc40000000000 */
[----:B------:R-:W-:Y:S01]  /*0450*/  FADD R9, R5, -R22 ;  /* 0x8000001605097221 */ /* 0x000fe20000000000 */
[-C--:B------:R-:W-:Y:S02]  /*0460*/  FSETP.GEU.AND P1, PT, |R11|, |R6|.reuse, PT ;  /* 0x400000060b00720b */ /* 0x080fe40003f2e200 */
        /* <DEDUP_REMOVED lines=17> */
[----:B------:R-:W-:Y:S02]  /*0580*/  FSETP.GEU.AND P3, PT, |R11|, |R6|, PT ;  /* 0x400000060b00720b */ /* 0x000fe40003f6e200 */
[----:B------:R-:W-:-:S02]  /*0590*/  @!P2 IADD3 R4, PT, PT, R7, 0xb, RZ ;  /* 0x0000000b0704a810 */ /* 0x000fc40007ffe0ff */
[----:B------:R-:W-:Y:S01]  /*05a0*/  FSETP.GEU.AND P2, PT, |R9|, |R6|, PT ;  /* 0x400000060900720b */ /* 0x000fe20003f4e200 */
[----:B------:R-:W-:Y:S02]  /*05b0*/  @!P1 VIADD R4, R7, 0xc ;  /* 0x0000000c07049836 */ /* 0x000fe40000000000 */
[----:B------:R-:W-:Y:S02]  /*05c0*/  FADD R9, R5, -R8 ;  /* 0x8000000805097221 */ /* 0x000fe40000000000 */
[----:B------:R-:W-:-:S03]  /*05d0*/  @!P0 IADD3 R4, PT, PT, R7, 0xd, RZ ;  /* 0x0000000d07048810 */ /* 0x000fc60007ffe0ff */
[----:B------:R-:W-:Y:S01]  /*05e0*/  FSETP.GEU.AND P0, PT, |R9|, |R6|, PT ;  /* 0x400000060900720b */ /* 0x000fe20003f0e200 */
[----:B------:R-:W-:-:S04]  /*05f0*/  @!P3 VIADD R4, R7, 0xe ;  /* 0x0000000e0704b836 */ /* 0x000fc80000000000 */
[C---:B------:R-:W-:Y:S01]  /*0600*/  @!P2 IADD3 R4, PT, PT, R7.reuse, 0xf, RZ ;  /* 0x0000000f0704a810 */ /* 0x040fe20007ffe0ff */
[----:B------:R-:W-:Y:S01]  /*0610*/  VIADD R7, R7, 0x10 ;  /* 0x0000001007077836 */ /* 0x000fe20000000000 */
[----:B------:R-:W-:-:S04]  /*0620*/  IADD3 R2, P2, PT, R2, 0x40, RZ ;  /* 0x0000004002027810 */ /* 0x000fc80007f5e0ff */
[C---:B------:R-:W-:Y:S02]  /*0630*/  ISETP.NE.AND P1, PT, R7.reuse, UR7, PT ;  /* 0x0000000707007c0c */ /* 0x040fe4000bf25270 */
[----:B------:R-:W-:Y:S02]  /*0640*/  IADD3.X R3, PT, PT, RZ, R3, RZ, P2, !PT ;  /* 0x00000003ff037210 */ /* 0x000fe400017fe4ff */
[----:B------:R-:W-:-:S09]  /*0650*/  SEL R4, R7, R4, !P0 ;  /* 0x0000000407047207 */ /* 0x000fd20004000000 */
[----:B------:R-:W-:Y:S05]  /*0660*/  @P1 BRA `(.L_x_4) ;  /* 0xfffffff800ec1947 */ /* 0x000fea000383ffff */
[----:B------:R-:W-:-:S07]  /*0670*/  VIADD R7, R7, 0x1 ;  /* 0x0000000107077836 */ /* 0x000fce0000000000 */
.L_x_3:
[----:B------:R-:W-:-:S09]  /*0680*/  UISETP.NE.AND UP0, UPT, UR8, URZ, UPT ;  /* 0x000000ff0800728c */ /* 0x000fd2000bf05270 */
[----:B------:R-:W-:Y:S05]  /*0690*/  BRA.U !UP0, `(.L_x_2) ;  /* 0x00000005083c7547 */ /* 0x000fea000b800000 */
[----:B------:R-:W-:Y:S02]  /*06a0*/  UISETP.GE.U32.AND UP0, UPT, UR8, 0x8, UPT ;  /* 0x000000080800788c */ /* 0x000fe4000bf06070 */
[----:B------:R-:W-:-:S04]  /*06b0*/  ULOP3.LUT UR5, UR4, 0x7, URZ, 0xc0, !UPT ;  /* 0x0000000704057892 */ /* 0x000fc8000f8ec0ff */
[----:B------:R-:W-:-:S03]  /*06c0*/  UISETP.NE.AND UP1, UPT, UR5, URZ, UPT ;  /* 0x000000ff0500728c */ /* 0x000fc6000bf25270 */
[----:B------:R-:W-:Y:S08]  /*06d0*/  BRA.U !UP0, `(.L_x_5) ;  /* 0x00000001088c7547 */ /* 0x000ff0000b800000 */
[----:B------:R-:W0:Y:S02]  /*06e0*/  LDC.64 R2, c[0x0][0x390] ;  /* 0x0000e400ff027b82 */ /* 0x000e240000000a00 */
[----:B0-----:R-:W-:-:S05]  /*06f0*/  IMAD.WIDE.U32 R2, R7, 0x4, R2 ;  /* 0x0000000407027825 */ /* 0x001fca00078e0002 */
[----:B------:R-:W2:Y:S04]  /*0700*/  LDG.E R10, desc[UR10][R2.64+0x4] ;  /* 0x0000040a020a7981 */ /* 0x000ea8000c1e1900 */
[----:B------:R-:W3:Y:S04]  /*0710*/  LDG.E R12, desc[UR10][R2.64+0x8] ;  /* 0x0000080a020c7981 */ /* 0x000ee8000c1e1900 */
[----:B------:R-:W4:Y:S04]  /*0720*/  LDG.E R14, desc[UR10][R2.64+0xc] ;  /* 0x00000c0a020e7981 */ /* 0x000f28000c1e1900 */
[----:B------:R-:W5:Y:S04]  /*0730*/  LDG.E R8, desc[UR10][R2.64] ;  /* 0x0000000a02087981 */ /* 0x000f68000c1e1900 */
[----:B------:R-:W5:Y:S04]  /*0740*/  LDG.E R16, desc[UR10][R2.64+0x10] ;  /* 0x0000100a02107981 */ /* 0x000f68000c1e1900 */
[----:B------:R-:W5:Y:S04]  /*0750*/  LDG.E R18, desc[UR10][R2.64+0x14] ;  /* 0x0000140a02127981 */ /* 0x000f68000c1e1900 */
[----:B------:R-:W5:Y:S04]  /*0760*/  LDG.E R20, desc[UR10][R2.64+0x18] ;  /* 0x0000180a02147981 */ /* 0x000f68000c1e1900 */
[----:B------:R0:W5:Y:S01]  /*0770*/  LDG.E R22, desc[UR10][R2.64+0x1c] ;  /* 0x00001c0a02167981 */ /* 0x000162000c1e1900 */
[C---:B--2---:R-:W-:Y:S01]  /*0780*/  FADD R9, R5.reuse, -R10 ;  /* 0x8000000a05097221 */ /* 0x044fe20000000000 */
[----:B---3--:R-:W-:-:S04]  /*0790*/  FADD R11, R5, -R12 ;  /* 0x8000000c050b7221 */ /* 0x008fc80000000000 */
[-C--:B------:R-:W-:Y:S01]  /*07a0*/  FSETP.GEU.AND P3, PT, |R9|, |R6|.reuse, PT ;  /* 0x400000060900720b */ /* 0x080fe20003f6e200 */
[----:B----4-:R-:W-:Y:S01]  /*07b0*/  FADD R13, R5, -R14 ;  /* 0x8000000e050d7221 */ /* 0x010fe20000000000 */
[----:B------:R-:W-:Y:S01]  /*07c0*/  FSETP.GEU.AND P0, PT, |R11|, |R6|, PT ;  /* 0x400000060b00720b */ /* 0x000fe20003f0e200 */
[----:B-----5:R-:W-:-:S03]  /*07d0*/  FADD R9, R5, -R8 ;  /* 0x8000000805097221 */ /* 0x020fc60000000000 */
[-C--:B------:R-:W-:Y:S02]  /*07e0*/  FSETP.GEU.AND P1, PT, |R13|, |R6|.reuse, PT ;  /* 0x400000060d00720b */ /* 0x080fe40003f2e200 */
[----:B------:R-:W-:Y:S01]  /*07f0*/  FSETP.GEU.AND P2, PT, |R9|, |R6|, PT ;  /* 0x400000060900720b */ /* 0x000fe20003f4e200 */
[C---:B------:R-:W-:Y:S01]  /*0800*/  FADD R9, R5.reuse, -R16 ;  /* 0x8000001005097221 */ /* 0x040fe20000000000 */
[----:B0-----:R-:W-:Y:S02]  /*0810*/  FADD R3, R5, -R18 ;  /* 0x8000001205037221 */ /* 0x001fe40000000000 */
[----:B------:R-:W-:Y:S02]  /*0820*/  SEL R4, R7, R4, !P2 ;  /* 0x0000000407047207 */ /* 0x000fe40005000000 */
[----:B------:R-:W-:Y:S01]  /*0830*/  FSETP.GEU.AND P2, PT, |R9|, |R6|, PT ;  /* 0x400000060900720b */ /* 0x000fe20003f4e200 */
[----:B------:R-:W-:Y:S01]  /*0840*/  FADD R9, R5, -R20 ;  /* 0x8000001405097221 */ /* 0x000fe20000000000 */
[----:B------:R-:W-:-:S02]  /*0850*/  @!P3 IADD3 R4, PT, PT, R7, 0x1, RZ ;  /* 0x000000010704b810 */ /* 0x000fc40007ffe0ff */
[-C--:B------:R-:W-:Y:S01]  /*0860*/  FSETP.GEU.AND P3, PT, |R3|, |R6|.reuse, PT ;  /* 0x400000060300720b */ /* 0x080fe20003f6e200 */
[----:B------:R-:W-:Y:S01]  /*0870*/  FADD R3, R5, -R22 ;  /* 0x8000001605037221 */ /* 0x000fe20000000000 */
[----:B------:R-:W-:Y:S01]  /*0880*/  @!P0 VIADD R4, R7, 0x2 ;  /* 0x0000000207048836 */ /* 0x000fe20000000000 */
[-C--:B------:R-:W-:Y:S02]  /*0890*/  FSETP.GEU.AND P0, PT, |R9|, |R6|.reuse, PT ;  /* 0x400000060900720b */ /* 0x080fe40003f0e200 */
[----:B------:R-:W-:Y:S02]  /*08a0*/  @!P1 IADD3 R4, PT, PT, R7, 0x3, RZ ;  /* 0x0000000307049810 */ /* 0x000fe40007ffe0ff */
[----:B------:R-:W-:Y:S02]  /*08b0*/  FSETP.GEU.AND P1, PT, |R3|, |R6|, PT ;  /* 0x400000060300720b */ /* 0x000fe40003f2e200 */
[----:B------:R-:W-:-:S04]  /*08c0*/  @!P2 VIADD R4, R7, 0x4 ;  /* 0x000000040704a836 */ /* 0x000fc80000000000 */
[----:B------:R-:W-:-:S03]  /*08d0*/  @!P3 IADD3 R4, PT, PT, R7, 0x5, RZ ;  /* 0x000000050704b810 */ /* 0x000fc60007ffe0ff */
[----:B------:R-:W-:-:S04]  /*08e0*/  @!P0 VIADD R4, R7, 0x6 ;  /* 0x0000000607048836 */ /* 0x000fc80000000000 */
[C---:B------:R-:W-:Y:S01]  /*08f0*/  @!P1 IADD3 R4, PT, PT, R7.reuse, 0x7, RZ ;  /* 0x0000000707049810 */ /* 0x040fe20007ffe0ff */
[----:B------:R-:W-:-:S07]  /*0900*/  VIADD R7, R7, 0x8 ;  /* 0x0000000807077836 */ /* 0x000fce0000000000 */
.L_x_5:
        /* <DEDUP_REMOVED lines=10> */
[----:B------:R-:W5:Y:S01]  /*09b0*/  LDG.E R8, desc[UR10][R2.64] ;  /* 0x0000000a02087981 */ /* 0x000f62000c1e1900 */
[C---:B--2---:R-:W-:Y:S01]  /*09c0*/  FADD R9, R5.reuse, -R10 ;  /* 0x8000000a05097221 */ /* 0x044fe20000000000 */
[----:B---3--:R-:W-:-:S04]  /*09d0*/  FADD R11, R5, -R12 ;  /* 0x8000000c050b7221 */ /* 0x008fc80000000000 */
[-C--:B------:R-:W-:Y:S01]  /*09e0*/  FSETP.GEU.AND P1, PT, |R9|, |R6|.reuse, PT ;  /* 0x400000060900720b */ /* 0x080fe20003f2e200 */
[----:B----4-:R-:W-:Y:S01]  /*09f0*/  FADD R13, R5, -R14 ;  /* 0x8000000e050d7221 */ /* 0x010fe20000000000 */
[----:B------:R-:W-:Y:S01]  /*0a00*/  FSETP.GEU.AND P2, PT, |R11|, |R6|, PT ;  /* 0x400000060b00720b */ /* 0x000fe20003f4e200 */
[----:B-----5:R-:W-:-:S03]  /*0a10*/  FADD R9, R5, -R8 ;  /* 0x8000000805097221 */ /* 0x020fc60000000000 */
[-C--:B------:R-:W-:Y:S02]  /*0a20*/  FSETP.GEU.AND P3, PT, |R13|, |R6|.reuse, PT ;  /* 0x400000060d00720b */ /* 0x080fe40003f6e200 */
[----:B------:R-:W-:-:S04]  /*0a30*/  FSETP.GEU.AND P0, PT, |R9|, |R6|, PT ;  /* 0x400000060900720b */ /* 0x000fc80003f0e200 */
[C---:B------:R-:W-:Y:S02]  /*0a40*/  SEL R4, R7.reuse, R4, !P0 ;  /* 0x0000000407047207 */ /* 0x040fe40004000000 */
[C---:B------:R-:W-:Y:S01]  /*0a50*/  @!P1 IADD3 R4, PT, PT, R7.reuse, 0x1, RZ ;  /* 0x0000000107049810 */ /* 0x040fe20007ffe0ff */
[----:B------:R-:W-:-:S04]  /*0a60*/  @!P2 VIADD R4, R7, 0x2 ;  /* 0x000000020704a836 */ /* 0x000fc80000000000 */
[C---:B------:R-:W-:Y:S01]  /*0a70*/  @!P3 IADD3 R4, PT, PT, R7.reuse, 0x3, RZ ;  /* 0x000000030704b810 */ /* 0x040fe20007ffe0ff */
[----:B------:R-:W-:-:S07]  /*0a80*/  VIADD R7, R7, 0x4 ;  /* 0x0000000407077836 */ /* 0x000fce0000000000 */
.L_x_6:
[----:B------:R-:W-:Y:S05]  /*0a90*/  BRA.U !UP1, `(.L_x_2) ;  /* 0x00000001093c7547 */ /* 0x000fea000b800000 */
[----:B------:R-:W0:Y:S01]  /*0aa0*/  LDC.64 R2, c[0x0][0x390] ;  /* 0x0000e400ff027b82 */ /* 0x000e220000000a00 */
[----:B------:R-:W-:Y:S01]  /*0ab0*/  UIADD3 UR4, UPT, UPT, -UR4, URZ, URZ ;  /* 0x000000ff04047290 */ /* 0x000fe2000fffe1ff */
[----:B0-----:R-:W-:-:S03]  /*0ac0*/  IMAD.WIDE.U32 R2, R7, 0x4, R2 ;  /* 0x0000000407027825 */ /* 0x001fc600078e0002 */
[----:B------:R-:W-:-:S08]  /*0ad0*/  MOV R8, R2 ;  /* 0x0000000200087202 */ /* 0x000fd00000000f00 */
.L_x_7:
[----:B------:R-:W-:-:S06]  /*0ae0*/  IMAD.MOV.U32 R2, RZ, RZ, R8 ;  /* 0x000000ffff027224 */ /* 0x000fcc00078e0008 */
[----:B------:R0:W2:Y:S01]  /*0af0*/  LDG.E R2, desc[UR10][R2.64] ;  /* 0x0000000a02027981 */ /* 0x0000a2000c1e1900 */
[----:B------:R-:W-:Y:S01]  /*0b00*/  UIADD3 UR4, UPT, UPT, UR4, 0x1, URZ ;  /* 0x0000000104047890 */ /* 0x000fe2000fffe0ff */
[----:B------:R-:W-:-:S03]  /*0b10*/  IADD3 R8, P1, PT, R8, 0x4, RZ ;  /* 0x0000000408087810 */ /* 0x000fc60007f3e0ff */
[----:B------:R-:W-:Y:S01]  /*0b20*/  UISETP.NE.AND UP0, UPT, UR4, URZ, UPT ;  /* 0x000000ff0400728c */ /* 0x000fe2000bf05270 */
[----:B0-----:R-:W-:Y:S01]  /*0b30*/  IADD3.X R3, PT, PT, RZ, R3, RZ, P1, !PT ;  /* 0x00000003ff037210 */ /* 0x001fe20000ffe4ff */
[----:B--2---:R-:W-:-:S05]  /*0b40*/  FADD R9, R5, -R2 ;  /* 0x8000000205097221 */ /* 0x004fca0000000000 */
[----:B------:R-:W-:-:S04]  /*0b50*/  FSETP.GEU.AND P0, PT, |R9|, |R6|, PT ;  /* 0x400000060900720b */ /* 0x000fc80003f0e200 */
[C---:B------:R-:W-:Y:S01]  /*0b60*/  SEL R4, R7.reuse, R4, !P0 ;  /* 0x0000000407047207 */ /* 0x040fe20004000000 */
[----:B------:R-:W-:Y:S01]  /*0b70*/  VIADD R7, R7, 0x1 ;  /* 0x0000000107077836 */ /* 0x000fe20000000000 */
[----:B------:R-:W-:Y:S07]  /*0b80*/  BRA.U UP0, `(.L_x_7) ;  /* 0xfffffffd00d47547 */ /* 0x000fee000b83ffff */
.L_x_2:
[----:B------:R-:W0:Y:S02]  /*0b90*/  LDC.64 R2, c[0x0][0x3a0] ;  /* 0x0000e800ff027b82 */ /* 0x000e240000000a00 */
[----:B0-----:R-:W-:-:S05]  /*0ba0*/  IMAD.WIDE R2, R0, 0x4, R2 ;  /* 0x0000000400027825 */ /* 0x001fca00078e0202 */
[----:B------:R-:W-:Y:S01]  /*0bb0*/  STG.E desc[UR10][R2.64], R4 ;  /* 0x0000000402007986 */ /* 0x000fe2000c10190a */
[----:B------:R-:W-:Y:S05]  /*0bc0*/  EXIT ;  /* 0x000000000000794d */ /* 0x000fea0003800000 */
.L_x_8:
        /* <DEDUP_REMOVED lines=11> */
.L_x_10:


//--------------------- .nv.shared.reserved.0     --------------------------
	.section	.nv.shared.reserved.0,"aw",@nobits
	.weak		__nv_reservedSMEM_offset_0_alias
	.size		__nv_reservedSMEM_offset_0_alias, 0, 64
	.other		__nv_reservedSMEM_offset_0_alias,@"STO_CUDA_RESERVED_SHARED STV_DEFAULT"
__nv_reservedSMEM_offset_0_alias:
	.zero		0
	.zero		64


//--------------------- .nv.constant0._Z11tableKernelPfjS_jPj --------------------------
	.section	.nv.constant0._Z11tableKernelPfjS_jPj,"a",@progbits
	.sectionflags	@""
	.align	4
.nv.constant0._Z11tableKernelPfjS_jPj:
	.zero		936


//--------------------- .nv.constant0._Z11groupKernelPfjS_jPj --------------------------
	.section	.nv.constant0._Z11groupKernelPfjS_jPj,"a",@progbits
	.sectionflags	@""
	.align	4
.nv.constant0._Z11groupKernelPfjS_jPj:
	.zero		936


//--------------------- SYMBOLS --------------------------

	.type		.nv.reservedSmem.offset0,@object
	.size		.nv.reservedSmem.offset0,0x4
